	.headerflags	@"EF_CUDA_TEXMODE_UNIFIED EF_CUDA_64BIT_ADDRESS EF_CUDA_ACCELERATORS EF_CUDA_SM90 EF_CUDA_VIRTUAL_SM(EF_CUDA_SM90)"
	.elftype	@"ET_EXEC"


//--------------------- .nv.info                  --------------------------
	.section	.nv.info,"",@"SHT_CUDA_INFO"
	.align	4


	//----- nvinfo : EIATTR_REGCOUNT
	.align		4
        /*0000*/ 	.byte	0x04, 0x2f
        /*0002*/ 	.short	(.L_1 - .L_0)
	.align		4
.L_0:
        /*0004*/ 	.word	index@(triton_red_fused__to_copy_add_mul_sum_5)
        /*0008*/ 	.word	0x00000020


	//----- nvinfo : EIATTR_MIN_STACK_SIZE
	.align		4
.L_1:
        /*000c*/ 	.byte	0x04, 0x12
        /*000e*/ 	.short	(.L_3 - .L_2)
	.align		4
.L_2:
        /*0010*/ 	.word	index@(triton_red_fused__to_copy_add_mul_sum_5)
        /*0014*/ 	.word	0x00000000


	//----- nvinfo : EIATTR_FRAME_SIZE
	.align		4
.L_3:
        /*0018*/ 	.byte	0x04, 0x11
        /*001a*/ 	.short	(.L_5 - .L_4)
	.align		4
.L_4:
        /*001c*/ 	.word	index@(triton_red_fused__to_copy_add_mul_sum_5)
        /*0020*/ 	.word	0x00000000


	//----- nvinfo : EIATTR_MIN_STACK_SIZE
	.align		4
.L_5:
        /*0024*/ 	.byte	0x04, 0x12
        /*0026*/ 	.short	(.L_7 - .L_6)
	.align		4
.L_6:
        /*0028*/ 	.word	index@(triton_red_fused__to_copy_add_mul_sum_5)
        /*002c*/ 	.word	0x00000000
.L_7:


//--------------------- .nv.info.triton_red_fused__to_copy_add_mul_sum_5 --------------------------
	.section	.nv.info.triton_red_fused__to_copy_add_mul_sum_5,"",@"SHT_CUDA_INFO"
	.sectionflags	@""
	.align	4


	//----- nvinfo : EIATTR_CUDA_API_VERSION
	.align		4
        /*0000*/ 	.byte	0x04, 0x37
        /*0002*/ 	.short	(.L_9 - .L_8)
.L_8:
        /*0004*/ 	.word	0x0000007c


	//----- nvinfo : EIATTR_KPARAM_INFO
	.align		4
.L_9:
        /*0008*/ 	.byte	0x04, 0x17
        /*000a*/ 	.short	(.L_11 - .L_10)
.L_10:
        /*000c*/ 	.word	0x00000000
        /*0010*/ 	.short	0x0007
        /*0012*/ 	.short	0x0030
        /*0014*/ 	.byte	0x00, 0xf4, 0x21, 0x00


	//----- nvinfo : EIATTR_KPARAM_INFO
	.align		4
.L_11:
        /*0018*/ 	.byte	0x04, 0x17
        /*001a*/ 	.short	(.L_13 - .L_12)
.L_12:
        /*001c*/ 	.word	0x00000000
        /*0020*/ 	.short	0x0006
        /*0022*/ 	.short	0x002c
        /*0024*/ 	.byte	0x00, 0xf0, 0x11, 0x00


	//----- nvinfo : EIATTR_KPARAM_INFO
	.align		4
.L_13:
        /*0028*/ 	.byte	0x04, 0x17
        /*002a*/ 	.short	(.L_15 - .L_14)
.L_14:
        /*002c*/ 	.word	0x00000000
        /*0030*/ 	.short	0x0005
        /*0032*/ 	.short	0x0028
        /*0034*/ 	.byte	0x00, 0xf0, 0x11, 0x00


	//----- nvinfo : EIATTR_KPARAM_INFO
	.align		4
.L_15:
        /*0038*/ 	.byte	0x04, 0x17
        /*003a*/ 	.short	(.L_17 - .L_16)
.L_16:
        /*003c*/ 	.word	0x00000000
        /*0040*/ 	.short	0x0004
        /*0042*/ 	.short	0x0020
        /*0044*/ 	.byte	0x00, 0xf4, 0x21, 0x00


	//----- nvinfo : EIATTR_KPARAM_INFO
	.align		4
.L_17:
        /*0048*/ 	.byte	0x04, 0x17
        /*004a*/ 	.short	(.L_19 - .L_18)
.L_18:
        /*004c*/ 	.word	0x00000000
        /*0050*/ 	.short	0x0003
        /*0052*/ 	.short	0x0018
        /*0054*/ 	.byte	0x00, 0xf4, 0x21, 0x00


	//----- nvinfo : EIATTR_KPARAM_INFO
	.align		4
.L_19:
        /*0058*/ 	.byte	0x04, 0x17
        /*005a*/ 	.short	(.L_21 - .L_20)
.L_20:
        /*005c*/ 	.word	0x00000000
        /*0060*/ 	.short	0x0002
        /*0062*/ 	.short	0x0010
        /*0064*/ 	.byte	0x00, 0xf4, 0x21, 0x00


	//----- nvinfo : EIATTR_KPARAM_INFO
	.align		4
.L_21:
        /*0068*/ 	.byte	0x04, 0x17
        /*006a*/ 	.short	(.L_23 - .L_22)
.L_22:
        /*006c*/ 	.word	0x00000000
        /*0070*/ 	.short	0x0001
        /*0072*/ 	.short	0x0008
        /*0074*/ 	.byte	0x00, 0xf4, 0x21, 0x00


	//----- nvinfo : EIATTR_KPARAM_INFO
	.align		4
.L_23:
        /*0078*/ 	.byte	0x04, 0x17
        /*007a*/ 	.short	(.L_25 - .L_24)
.L_24:
        /*007c*/ 	.word	0x00000000
        /*0080*/ 	.short	0x0000
        /*0082*/ 	.short	0x0000
        /*0084*/ 	.byte	0x00, 0xf4, 0x21, 0x00


	//----- nvinfo : EIATTR_SPARSE_MMA_MASK
	.align		4
.L_25:
        /*0088*/ 	.byte	0x03, 0x50
        /*008a*/ 	.short	0x0000


	//----- nvinfo : EIATTR_MAXREG_COUNT
	.align		4
        /*008c*/ 	.byte	0x03, 0x1b
        /*008e*/ 	.short	0x00ff


	//----- nvinfo : EIATTR_COOP_GROUP_MASK_REGIDS
	.align		4
        /*0090*/ 	.byte	0x04, 0x29
        /*0092*/ 	.short	(.L_27 - .L_26)


	//   ....[0]....
.L_26:
        /*0094*/ 	.word	0xffffffff


	//   ....[1]....
        /*0098*/ 	.word	0xffffffff


	//----- nvinfo : EIATTR_COOP_GROUP_INSTR_OFFSETS
	.align		4
.L_27:
        /*009c*/ 	.byte	0x04, 0x28
        /*009e*/ 	.short	(.L_29 - .L_28)


	//   ....[0]....
.L_28:
        /*00a0*/ 	.word	0x00000c20


	//   ....[1]....
        /*00a4*/ 	.word	0x00000c80


	//----- nvinfo : EIATTR_EXIT_INSTR_OFFSETS
	.align		4
.L_29:
        /*00a8*/ 	.byte	0x04, 0x1c
        /*00aa*/ 	.short	(.L_31 - .L_30)


	//   ....[0]....
.L_30:
        /*00ac*/ 	.word	0x00000cf0


	//   ....[1]....
        /*00b0*/ 	.word	0x00000d60


	//----- nvinfo : EIATTR_REQNTID
	.align		4
.L_31:
        /*00b4*/ 	.byte	0x04, 0x10
        /*00b6*/ 	.short	(.L_33 - .L_32)
.L_32:
        /*00b8*/ 	.word	0x00000040
        /*00bc*/ 	.word	0x00000001
        /*00c0*/ 	.word	0x00000001


	//----- nvinfo : EIATTR_CBANK_PARAM_SIZE
	.align		4
.L_33:
        /*00c4*/ 	.byte	0x03, 0x19
        /*00c6*/ 	.short	0x0038


	//----- nvinfo : EIATTR_PARAM_CBANK
	.align		4
        /*00c8*/ 	.byte	0x04, 0x0a
        /*00ca*/ 	.short	(.L_35 - .L_34)
	.align		4
.L_34:
        /*00cc*/ 	.word	index@(.nv.constant0.triton_red_fused__to_copy_add_mul_sum_5)
        /*00d0*/ 	.short	0x0210
        /*00d2*/ 	.short	0x0038


	//----- nvinfo : EIATTR_SW_WAR
	.align		4
.L_35:
        /*00d4*/ 	.byte	0x04, 0x36
        /*00d6*/ 	.short	(.L_37 - .L_36)
.L_36:
        /*00d8*/ 	.word	0x00000008
.L_37:


//--------------------- .nv.callgraph             --------------------------
	.section	.nv.callgraph,"",@"SHT_CUDA_CALLGRAPH"
	.align	4
	.sectionentsize	8
	.align		4
        /*0000*/ 	.word	0x00000000
	.align		4
        /*0004*/ 	.word	0xffffffff
	.align		4
        /*0008*/ 	.word	0x00000000
	.align		4
        /*000c*/ 	.word	0xfffffffe
	.align		4
        /*0010*/ 	.word	0x00000000
	.align		4
        /*0014*/ 	.word	0xfffffffd
	.align		4
        /*0018*/ 	.word	0x00000000
	.align		4
        /*001c*/ 	.word	0xfffffffc


//--------------------- .text.triton_red_fused__to_copy_add_mul_sum_5 --------------------------
	.section	.text.triton_red_fused__to_copy_add_mul_sum_5,"ax",@progbits
	.sectionflags	@"SHF_BARRIERS=1"
	.align	128
        .global         triton_red_fused__to_copy_add_mul_sum_5
        .type           triton_red_fused__to_copy_add_mul_sum_5,@function
        .size           triton_red_fused__to_copy_add_mul_sum_5,(.L_x_5 - triton_red_fused__to_copy_add_mul_sum_5)
        .other          triton_red_fused__to_copy_add_mul_sum_5,@"STO_CUDA_ENTRY STV_DEFAULT"
triton_red_fused__to_copy_add_mul_sum_5:
.text.triton_red_fused__to_copy_add_mul_sum_5:
[----:B------:R-:W0:Y:S02]  /*0000*/  LDC R1, c[0x0][0x28] ;  /* 0x00000a00ff017b82 */ /* 0x000e240000000800 */
[----:B------:R-:W1:Y:S01]  /*0010*/  S2R R0, SR_TID.X ;  /* 0x0000000000007919 */ /* 0x000e620000002100 */
[----:B------:R-:W-:Y:S01]  /*0020*/  ULDC UR4, c[0x0][0x23c] ;  /* 0x00008f0000047ab9 */ /* 0x000fe20000000800 */
[----:B------:R-:W-:Y:S01]  /*0030*/  ULDC.64 UR6, c[0x0][0x208] ;  /* 0x0000820000067ab9 */ /* 0x000fe20000000a00 */
[----:B------:R-:W-:Y:S01]  /*0040*/  MOV R2, UR4 ;  /* 0x0000000400027c02 */ /* 0x000fe20008000f00 */
[----:B------:R-:W2:Y:S01]  /*0050*/  S2R R3, SR_CTAID.X ;  /* 0x0000000000037919 */ /* 0x000ea20000002500 */
[----:B------:R-:W-:Y:S02]  /*0060*/  HFMA2.MMA R7, -RZ, RZ, 0, 0 ;  /* 0x00000000ff077435 */ /* 0x000fe400000001ff */
[----:B------:R-:W-:Y:S02]  /*0070*/  ISETP.GE.AND P0, PT, R2, 0x1, PT ;  /* 0x000000010200780c */ /* 0x000fe40003f06270 */
[----:B-1----:R-:W-:Y:S02]  /*0080*/  SHF.R.U32.HI R4, RZ, 0x2, R0 ;  /* 0x00000002ff047819 */ /* 0x002fe40000011600 */
[----:B--2---:R-:W-:-:S02]  /*0090*/  SHF.L.U32 R3, R3, 0x3, RZ ;  /* 0x0000000303037819 */ /* 0x004fc400000006ff */
[----:B------:R-:W-:-:S07]  /*00a0*/  SGXT.U32 R4, R4, 0x3 ;  /* 0x000000030404781a */ /* 0x000fce0000000000 */
[----:B------:R-:W-:Y:S05]  /*00b0*/  @!P0 BRA `(.L_x_0) ;  /* 0x0000000800d88947 */ /* 0x000fea0003800000 */
[----:B------:R-:W-:Y:S02]  /*00c0*/  ISETP.GT.AND P1, PT, R2, 0xc, PT ;  /* 0x0000000c0200780c */ /* 0x000fe40003f24270 */
[----:B------:R-:W-:Y:S02]  /*00d0*/  LOP3.LUT R6, R0, 0x3, RZ, 0xc0, !PT ;  /* 0x0000000300067812 */ /* 0x000fe400078ec0ff */
[----:B------:R-:W-:Y:S02]  /*00e0*/  PLOP3.LUT P0, PT, PT, PT, PT, 0x80, 0x0 ;  /* 0x000000000000781c */ /* 0x000fe40003f0f070 */
[----:B------:R-:W-:Y:S02]  /*00f0*/  LEA R9, R6, R3, 0xc ;  /* 0x0000000306097211 */ /* 0x000fe400078e60ff */
[----:B------:R-:W-:Y:S02]  /*0100*/  MOV R7, RZ ;  /* 0x000000ff00077202 */ /* 0x000fe40000000f00 */
[----:B------:R-:W-:-:S02]  /*0110*/  MOV R5, RZ ;  /* 0x000000ff00057202 */ /* 0x000fc40000000f00 */
[----:B------:R-:W-:Y:S01]  /*0120*/  IADD3 R24, R4, R9, RZ ;  /* 0x0000000904187210 */ /* 0x000fe20007ffe0ff */
[----:B------:R-:W-:Y:S06]  /*0130*/  @!P1 BRA `(.L_x_1) ;  /* 0x00000004007c9947 */ /* 0x000fec0003800000 */
[----:B------:R-:W1:Y:S01]  /*0140*/  LDC R25, c[0x0][0x23c] ;  /* 0x00008f00ff197b82 */ /* 0x000e620000000800 */
[----:B------:R-:W-:Y:S02]  /*0150*/  PLOP3.LUT P0, PT, PT, PT, PT, 0x8, 0x0 ;  /* 0x000000000000781c */ /* 0x000fe40003f0e170 */
[----:B------:R-:W-:-:S05]  /*0160*/  IADD3 R20, R2, -0xc, RZ ;  /* 0xfffffff402147810 */ /* 0x000fca0007ffe0ff */
[----:B------:R-:W1:Y:S08]  /*0170*/  LDC.64 R14, c[0x0][0x210] ;  /* 0x00008400ff0e7b82 */ /* 0x000e700000000a00 */
[----:B------:R-:W3:Y:S08]  /*0180*/  LDC.64 R12, c[0x0][0x218] ;  /* 0x00008600ff0c7b82 */ /* 0x000ef00000000a00 */
[----:B------:R-:W4:Y:S08]  /*0190*/  LDC.64 R10, c[0x0][0x220] ;  /* 0x00008800ff0a7b82 */ /* 0x000f300000000a00 */
[----:B-1----:R-:W0:Y:S02]  /*01a0*/  LDC.64 R8, c[0x0][0x228] ;  /* 0x00008a00ff087b82 */ /* 0x002e240000000a00 */
.L_x_2:
[----:B------:R-:W-:Y:S01]  /*01b0*/  IMAD.MOV.U32 R2, RZ, RZ, R25 ;  /* 0x000000ffff027224 */ /* 0x000fe200078e0019 */
[----:B------:R-:W-:Y:S01]  /*01c0*/  IADD3 R23, R6, R5, RZ ;  /* 0x0000000506177210 */ /* 0x000fe20007ffe0ff */
[C---:B------:R-:W-:Y:S01]  /*01d0*/  IMAD.WIDE R16, R24.reuse, 0x2, R14 ;  /* 0x0000000218107825 */ /* 0x040fe200078e020e */
[----:B------:R-:W-:Y:S02]  /*01e0*/  PRMT R26, RZ, 0x7610, R26 ;  /* 0x00007610ff1a7816 */ /* 0x000fe4000000001a */
[----:B------:R-:W-:Y:S01]  /*01f0*/  ISETP.GE.AND P1, PT, R23, R2, PT ;  /* 0x000000021700720c */ /* 0x000fe20003f26270 */
[----:B---3--:R-:W-:Y:S01]  /*0200*/  IMAD.WIDE R18, R24, 0x2, R12 ;  /* 0x0000000218127825 */ /* 0x008fe200078e020c */
[----:B------:R-:W-:-:S03]  /*0210*/  PRMT R21, RZ, 0x7610, R21 ;  /* 0x00007610ff157816 */ /* 0x000fc60000000015 */
[----:B----4-:R-:W-:-:S08]  /*0220*/  IMAD.WIDE R28, R24, 0x2, R10 ;  /* 0x00000002181c7825 */ /* 0x010fd000078e020a */
[----:B------:R-:W2:Y:S04]  /*0230*/  @!P1 LDG.E.EF.U16 R26, desc[UR6][R16.64] ;  /* 0x00000006101a9981 */ /* 0x000ea8000c0e1500 */
[----:B------:R1:W3:Y:S01]  /*0240*/  @!P1 LDG.E.EF.U16 R21, desc[UR6][R18.64] ;  /* 0x0000000612159981 */ /* 0x0002e2000c0e1500 */
[----:B0-----:R-:W-:Y:S01]  /*0250*/  IMAD.WIDE R22, R23, 0x4, R8 ;  /* 0x0000000417167825 */ /* 0x001fe200078e0208 */
[----:B-1----:R-:W-:Y:S01]  /*0260*/  PRMT R19, RZ, 0x7610, R19 ;  /* 0x00007610ff137816 */ /* 0x002fe20000000013 */
[----:B------:R-:W-:-:S05]  /*0270*/  HFMA2.MMA R18, -RZ, RZ, 0, 0 ;  /* 0x00000000ff127435 */ /* 0x000fca00000001ff */
[----:B------:R0:W4:Y:S05]  /*0280*/  @!P1 LDG.E.EF.U16 R19, desc[UR6][R28.64] ;  /* 0x000000061c139981 */ /* 0x00012a000c0e1500 */
[----:B------:R1:W5:Y:S01]  /*0290*/  @!P1 LDG.E.EL R18, desc[UR6][R22.64] ;  /* 0x0000000616129981 */ /* 0x000362000c2e1900 */
[----:B------:R-:W-:Y:S02]  /*02a0*/  IADD3 R17, R6, 0x4, R5 ;  /* 0x0000000406117810 */ /* 0x000fe40007ffe005 */
[----:B------:R-:W-:Y:S02]  /*02b0*/  MOV R27, RZ ;  /* 0x000000ff001b7202 */ /* 0x000fe40000000f00 */
[C---:B------:R-:W-:Y:S01]  /*02c0*/  ISETP.GE.AND P2, PT, R17.reuse, R2, PT ;  /* 0x000000021100720c */ /* 0x040fe20003f46270 */
[----:B------:R-:W-:Y:S01]  /*02d0*/  IMAD.WIDE R16, R17, 0x4, R8 ;  /* 0x0000000411107825 */ /* 0x000fe200078e0208 */
[----:B0-----:R-:W-:-:S05]  /*02e0*/  IADD3 R29, R24, 0x4000, RZ ;  /* 0x00004000181d7810 */ /* 0x001fca0007ffe0ff */
[----:B-1----:R-:W-:Y:S01]  /*02f0*/  IMAD.WIDE R22, R29, 0x2, R14 ;  /* 0x000000021d167825 */ /* 0x002fe200078e020e */
[----:B------:R-:W-:-:S05]  /*0300*/  PRMT R28, RZ, 0x7610, R28 ;  /* 0x00007610ff1c7816 */ /* 0x000fca000000001c */
[----:B------:R0:W5:Y:S02]  /*0310*/  @!P2 LDG.E.EL R27, desc[UR6][R16.64] ;  /* 0x00000006101ba981 */ /* 0x000164000c2e1900 */
[----:B0-----:R-:W-:-:S04]  /*0320*/  IMAD.WIDE R16, R29, 0x2, R10 ;  /* 0x000000021d107825 */ /* 0x001fc800078e020a */
[----:B--2---:R-:W-:Y:S02]  /*0330*/  HADD2.F32 R26, -RZ, R26.H0_H0 ;  /* 0x2000001aff1a7230 */ /* 0x004fe40000004100 */
[----:B---3--:R-:W-:-:S05]  /*0340*/  HADD2.F32 R21, -RZ, R21.H0_H0 ;  /* 0x20000015ff157230 */ /* 0x008fca0000004100 */
[--C-:B------:R-:W-:Y:S01]  /*0350*/  FADD R26, R26, R21.reuse ;  /* 0x000000151a1a7221 */ /* 0x100fe20000000000 */
[----:B------:R-:W-:-:S06]  /*0360*/  PRMT R21, RZ, 0x7610, R21 ;  /* 0x00007610ff157816 */ /* 0x000fcc0000000015 */
[----:B------:R5:W2:Y:S01]  /*0370*/  @!P2 LDG.E.EF.U16 R21, desc[UR6][R22.64] ;  /* 0x000000061615a981 */ /* 0x000aa2000c0e1500 */
[----:B----4-:R-:W-:-:S05]  /*0380*/  HADD2.F32 R19, -RZ, R19.H0_H0 ;  /* 0x20000013ff137230 */ /* 0x010fca0000004100 */
[----:B-----5:R-:W-:Y:S01]  /*0390*/  FMUL R23, R19, R18 ;  /* 0x0000001213177220 */ /* 0x020fe20000400000 */
[----:B------:R-:W-:-:S05]  /*03a0*/  IMAD.WIDE R18, R29, 0x2, R12 ;  /* 0x000000021d127825 */ /* 0x000fca00078e020c */
[----:B------:R0:W3:Y:S02]  /*03b0*/  @!P2 LDG.E.EF.U16 R28, desc[UR6][R18.64] ;  /* 0x00000006121ca981 */ /* 0x0000e4000c0e1500 */
[----:B0-----:R-:W-:-:S06]  /*03c0*/  PRMT R18, RZ, 0x7610, R18 ;  /* 0x00007610ff127816 */ /* 0x001fcc0000000012 */
[----:B------:R0:W4:Y:S01]  /*03d0*/  @!P2 LDG.E.EF.U16 R18, desc[UR6][R16.64] ;  /* 0x000000061012a981 */ /* 0x000122000c0e1500 */
[----:B------:R-:W-:Y:S01]  /*03e0*/  IADD3 R29, R6, 0x8, R5 ;  /* 0x00000008061d7810 */ /* 0x000fe20007ffe005 */
[----:B------:R-:W-:-:S03]  /*03f0*/  @!P1 FFMA R7, R26, R23, R7 ;  /* 0x000000171a079223 */ /* 0x000fc60000000007 */
[C---:B------:R-:W-:Y:S01]  /*0400*/  ISETP.GE.AND P3, PT, R29.reuse, R2, PT ;  /* 0x000000021d00720c */ /* 0x040fe20003f66270 */
[----:B------:R-:W-:Y:S01]  /*0410*/  HFMA2.MMA R26, -RZ, RZ, 0, 0 ;  /* 0x00000000ff1a7435 */ /* 0x000fe200000001ff */
[----:B------:R-:W-:Y:S01]  /*0420*/  IMAD.WIDE R22, R29, 0x4, R8 ;  /* 0x000000041d167825 */ /* 0x000fe200078e0208 */
[----:B------:R-:W-:-:S10]  /*0430*/  IADD3 R19, R24, 0x8000, RZ ;  /* 0x0000800018137810 */ /* 0x000fd40007ffe0ff */
[----:B------:R1:W5:Y:S01]  /*0440*/  @!P3 LDG.E.EL R26, desc[UR6][R22.64] ;  /* 0x00000006161ab981 */ /* 0x000362000c2e1900 */
[----:B0-----:R-:W-:Y:S01]  /*0450*/  IMAD.WIDE R16, R19, 0x2, R14 ;  /* 0x0000000213107825 */ /* 0x001fe200078e020e */
[----:B-1----:R-:W-:-:S03]  /*0460*/  PRMT R23, RZ, 0x7610, R23 ;  /* 0x00007610ff177816 */ /* 0x002fc60000000017 */
[----:B--2---:R-:W-:Y:S02]  /*0470*/  HADD2.F32 R21, -RZ, R21.H0_H0 ;  /* 0x20000015ff157230 */ /* 0x004fe40000004100 */
[----:B---3--:R-:W-:-:S05]  /*0480*/  HADD2.F32 R28, -RZ, R28.H0_H0 ;  /* 0x2000001cff1c7230 */ /* 0x008fca0000004100 */
[----:B------:R-:W-:Y:S01]  /*0490*/  FADD R22, R21, R28 ;  /* 0x0000001c15167221 */ /* 0x000fe20000000000 */
[----:B------:R-:W-:Y:S01]  /*04a0*/  IMAD.WIDE R28, R19, 0x2, R12 ;  /* 0x00000002131c7825 */ /* 0x000fe200078e020c */
[----:B------:R-:W-:-:S04]  /*04b0*/  PRMT R21, RZ, 0x7610, R21 ;  /* 0x00007610ff157816 */ /* 0x000fc80000000015 */
[----:B------:R0:W2:Y:S04]  /*04c0*/  @!P3 LDG.E.EF.U16 R23, desc[UR6][R28.64] ;  /* 0x000000061c17b981 */ /* 0x0000a8000c0e1500 */
[----:B------:R1:W3:Y:S01]  /*04d0*/  @!P3 LDG.E.EF.U16 R21, desc[UR6][R16.64] ;  /* 0x000000061015b981 */ /* 0x0002e2000c0e1500 */
[----:B----4-:R-:W-:-:S05]  /*04e0*/  HADD2.F32 R18, -RZ, R18.H0_H0 ;  /* 0x20000012ff127230 */ /* 0x010fca0000004100 */
[----:B------:R-:W-:Y:S01]  /*04f0*/  FMUL R27, R18, R27 ;  /* 0x0000001b121b7220 */ /* 0x000fe20000400000 */
[----:B0-----:R-:W-:Y:S01]  /*0500*/  PRMT R28, RZ, 0x7610, R28 ;  /* 0x00007610ff1c7816 */ /* 0x001fe2000000001c */
[----:B------:R-:W-:-:S05]  /*0510*/  IMAD.WIDE R18, R19, 0x2, R10 ;  /* 0x0000000213127825 */ /* 0x000fca00078e020a */
[----:B------:R-:W4:Y:S01]  /*0520*/  @!P3 LDG.E.EF.U16 R28, desc[UR6][R18.64] ;  /* 0x00000006121cb981 */ /* 0x000f22000c0e1500 */
[----:B-1----:R-:W-:-:S04]  /*0530*/  IADD3 R17, R6, 0xc, R5 ;  /* 0x0000000c06117810 */ /* 0x002fc80007ffe005 */
[C---:B------:R-:W-:Y:S01]  /*0540*/  ISETP.GE.AND P1, PT, R17.reuse, R2, PT ;  /* 0x000000021100720c */ /* 0x040fe20003f26270 */
[----:B------:R-:W-:Y:S01]  /*0550*/  @!P2 FFMA R7, R22, R27, R7 ;  /* 0x0000001b1607a223 */ /* 0x000fe20000000007 */
[----:B------:R-:W-:Y:S01]  /*0560*/  MOV R27, RZ ;  /* 0x000000ff001b7202 */ /* 0x000fe20000000f00 */
[----:B------:R-:W-:Y:S01]  /*0570*/  IMAD.WIDE R16, R17, 0x4, R8 ;  /* 0x0000000411107825 */ /* 0x000fe200078e0208 */
[----:B------:R-:W-:-:S09]  /*0580*/  PRMT R29, RZ, 0x7610, R29 ;  /* 0x00007610ff1d7816 */ /* 0x000fd2000000001d */
[----:B------:R0:W5:Y:S02]  /*0590*/  @!P1 LDG.E.EL R27, desc[UR6][R16.64] ;  /* 0x00000006101b9981 */ /* 0x000164000c2e1900 */
[----:B0-----:R-:W-:-:S04]  /*05a0*/  VIADD R17, R24, 0xc000 ;  /* 0x0000c00018117836 */ /* 0x001fc80000000000 */
[----:B------:R-:W-:-:S05]  /*05b0*/  IMAD.WIDE R18, R17, 0x2, R14 ;  /* 0x0000000211127825 */ /* 0x000fca00078e020e */
[----:B------:R0:W5:Y:S02]  /*05c0*/  @!P1 LDG.E.EF.U16 R29, desc[UR6][R18.64] ;  /* 0x00000006121d9981 */ /* 0x000164000c0e1500 */
[----:B0-----:R-:W-:Y:S01]  /*05d0*/  PRMT R18, RZ, 0x7610, R18 ;  /* 0x00007610ff127816 */ /* 0x001fe20000000012 */
[----:B--2---:R-:W-:Y:S02]  /*05e0*/  HADD2.F32 R22, -RZ, R23.H0_H0 ;  /* 0x20000017ff167230 */ /* 0x004fe40000004100 */
[----:B---3--:R-:W-:-:S05]  /*05f0*/  HADD2.F32 R21, -RZ, R21.H0_H0 ;  /* 0x20000015ff157230 */ /* 0x008fca0000004100 */
[----:B------:R-:W-:Y:S01]  /*0600*/  FADD R21, R21, R22 ;  /* 0x0000001615157221 */ /* 0x000fe20000000000 */
[----:B----4-:R-:W-:Y:S01]  /*0610*/  HADD2.F32 R23, -RZ, R28.H0_H0 ;  /* 0x2000001cff177230 */ /* 0x010fe20000004100 */
[----:B------:R-:W-:-:S04]  /*0620*/  PRMT R28, RZ, 0x7610, R28 ;  /* 0x00007610ff1c7816 */ /* 0x000fc8000000001c */
[----:B-----5:R-:W-:Y:S01]  /*0630*/  FMUL R26, R23, R26 ;  /* 0x0000001a171a7220 */ /* 0x020fe20000400000 */
[----:B------:R-:W-:-:S04]  /*0640*/  IMAD.WIDE R22, R17, 0x2, R12 ;  /* 0x0000000211167825 */ /* 0x000fc800078e020c */
[----:B------:R-:W-:Y:S01]  /*0650*/  IMAD.WIDE R16, R17, 0x2, R10 ;  /* 0x0000000211107825 */ /* 0x000fe200078e020a */
[----:B------:R-:W2:Y:S04]  /*0660*/  @!P1 LDG.E.EF.U16 R28, desc[UR6][R22.64] ;  /* 0x00000006161c9981 */ /* 0x000ea8000c0e1500 */
[----:B------:R-:W3:Y:S01]  /*0670*/  @!P1 LDG.E.EF.U16 R18, desc[UR6][R16.64] ;  /* 0x0000000610129981 */ /* 0x000ee2000c0e1500 */
[----:B------:R-:W-:-:S04]  /*0680*/  IADD3 R5, R5, 0x10, RZ ;  /* 0x0000001005057810 */ /* 0x000fc80007ffe0ff */
[----:B------:R-:W-:Y:S01]  /*0690*/  ISETP.GE.AND P2, PT, R5, R20, PT ;  /* 0x000000140500720c */ /* 0x000fe20003f46270 */
[----:B------:R-:W-:Y:S01]  /*06a0*/  @!P3 FFMA R7, R21, R26, R7 ;  /* 0x0000001a1507b223 */ /* 0x000fe20000000007 */
[----:B------:R-:W-:Y:S01]  /*06b0*/  IADD3 R24, R24, 0x10000, RZ ;  /* 0x0001000018187810 */ /* 0x000fe20007ffe0ff */
[----:B------:R-:W-:Y:S02]  /*06c0*/  HADD2.F32 R29, -RZ, R29.H0_H0 ;  /* 0x2000001dff1d7230 */ /* 0x000fe40000004100 */
[----:B--2---:R-:W-:Y:S02]  /*06d0*/  HADD2.F32 R28, -RZ, R28.H0_H0 ;  /* 0x2000001cff1c7230 */ /* 0x004fe40000004100 */
[----:B---3--:R-:W-:-:S03]  /*06e0*/  HADD2.F32 R19, -RZ, R18.H0_H0 ;  /* 0x20000012ff137230 */ /* 0x008fc60000004100 */
[----:B------:R-:W-:Y:S02]  /*06f0*/  FADD R18, R29, R28 ;  /* 0x0000001c1d127221 */ /* 0x000fe40000000000 */
[----:B------:R-:W-:-:S04]  /*0700*/  FMUL R27, R19, R27 ;  /* 0x0000001b131b7220 */ /* 0x000fc80000400000 */
[----:B------:R-:W-:Y:S01]  /*0710*/  @!P1 FFMA R7, R18, R27, R7 ;  /* 0x0000001b12079223 */ /* 0x000fe20000000007 */
[----:B------:R-:W-:Y:S06]  /*0720*/  @!P2 BRA `(.L_x_2) ;  /* 0xfffffff800a0a947 */ /* 0x000fec000383ffff */
.L_x_1:
[----:B------:R-:W-:-:S04]  /*0730*/  IADD3 R8, -R5, R2, RZ ;  /* 0x0000000205087210 */ /* 0x000fc80007ffe1ff */
[----:B------:R-:W-:-:S13]  /*0740*/  ISETP.GT.AND P1, PT, R8, 0x4, PT ;  /* 0x000000040800780c */ /* 0x000fda0003f24270 */
[----:B------:R-:W-:Y:S05]  /*0750*/  @!P1 BRA `(.L_x_3) ;  /* 0x0000000000c89947 */ /* 0x000fea0003800000 */
[----:B------:R-:W1:Y:S01]  /*0760*/  LDC.64 R14, c[0x0][0x210] ;  /* 0x00008400ff0e7b82 */ /* 0x000e620000000a00 */
[----:B------:R-:W-:Y:S02]  /*0770*/  IADD3 R21, R6, R5, RZ ;  /* 0x0000000506157210 */ /* 0x000fe40007ffe0ff */
[----:B------:R-:W-:Y:S02]  /*0780*/  IADD3 R5, R5, 0x4, RZ ;  /* 0x0000000405057810 */ /* 0x000fe40007ffe0ff */
[----:B------:R-:W-:-:S03]  /*0790*/  ISETP.GE.AND P0, PT, R21, R2, PT ;  /* 0x000000021500720c */ /* 0x000fc60003f06270 */
[----:B------:R-:W2:Y:S08]  /*07a0*/  LDC.64 R12, c[0x0][0x218] ;  /* 0x00008600ff0c7b82 */ /* 0x000eb00000000a00 */
[----:B------:R-:W3:Y:S08]  /*07b0*/  LDC.64 R10, c[0x0][0x220] ;  /* 0x00008800ff0a7b82 */ /* 0x000ef00000000a00 */
[----:B------:R-:W4:Y:S01]  /*07c0*/  LDC.64 R16, c[0x0][0x228] ;  /* 0x00008a00ff107b82 */ /* 0x000f220000000a00 */
[----:B------:R-:W-:Y:S01]  /*07d0*/  IADD3 R25, R6, R5, RZ ;  /* 0x0000000506197210 */ /* 0x000fe20007ffe0ff */
[----:B-1----:R-:W-:Y:S01]  /*07e0*/  IMAD.WIDE R28, R24, 0x2, R14 ;  /* 0x00000002181c7825 */ /* 0x002fe200078e020e */
[----:B------:R-:W-:-:S02]  /*07f0*/  PRMT R23, RZ, 0x7610, R23 ;  /* 0x00007610ff177816 */ /* 0x000fc40000000017 */
[----:B------:R-:W-:Y:S02]  /*0800*/  PRMT R22, RZ, 0x7610, R22 ;  /* 0x00007610ff167816 */ /* 0x000fe40000000016 */
[----:B------:R-:W-:Y:S01]  /*0810*/  PRMT R9, RZ, 0x7610, R9 ;  /* 0x00007610ff097816 */ /* 0x000fe20000000009 */
[C---:B--2---:R-:W-:Y:S01]  /*0820*/  IMAD.WIDE R26, R24.reuse, 0x2, R12 ;  /* 0x00000002181a7825 */ /* 0x044fe200078e020c */
[----:B------:R-:W-:Y:S01]  /*0830*/  ISETP.GE.AND P1, PT, R25, R2, PT ;  /* 0x000000021900720c */ /* 0x000fe20003f26270 */
[----:B------:R1:W2:Y:S02]  /*0840*/  @!P0 LDG.E.EF.U16 R23, desc[UR6][R28.64] ;  /* 0x000000061c178981 */ /* 0x0002a4000c0e1500 */
[----:B------:R-:W-:Y:S02]  /*0850*/  IMAD.MOV.U32 R8, RZ, RZ, RZ ;  /* 0x000000ffff087224 */ /* 0x000fe400078e00ff */
[----:B------:R5:W2:Y:S01]  /*0860*/  @!P0 LDG.E.EF.U16 R22, desc[UR6][R26.64] ;  /* 0x000000061a168981 */ /* 0x000aa2000c0e1500 */
[----:B---3--:R-:W-:Y:S01]  /*0870*/  IMAD.WIDE R18, R24, 0x2, R10 ;  /* 0x0000000218127825 */ /* 0x008fe200078e020a */
[----:B------:R-:W-:-:S04]  /*0880*/  IADD3 R24, R24, 0x4000, RZ ;  /* 0x0000400018187810 */ /* 0x000fc80007ffe0ff */
[----:B------:R3:W2:Y:S01]  /*0890*/  @!P0 LDG.E.EF.U16 R9, desc[UR6][R18.64] ;  /* 0x0000000612098981 */ /* 0x0006a2000c0e1500 */
[----:B----4-:R-:W-:Y:S01]  /*08a0*/  IMAD.WIDE R20, R21, 0x4, R16 ;  /* 0x0000000415147825 */ /* 0x010fe200078e0210 */
[----:B-1----:R-:W-:Y:S02]  /*08b0*/  PRMT R28, RZ, 0x7610, R28 ;  /* 0x00007610ff1c7816 */ /* 0x002fe4000000001c */
[----:B-----5:R-:W-:Y:S01]  /*08c0*/  PRMT R26, RZ, 0x7610, R26 ;  /* 0x00007610ff1a7816 */ /* 0x020fe2000000001a */
[C---:B------:R-:W-:Y:S01]  /*08d0*/  IMAD.WIDE R14, R24.reuse, 0x2, R14 ;  /* 0x00000002180e7825 */ /* 0x040fe200078e020e */
[----:B------:R1:W4:Y:S01]  /*08e0*/  @!P0 LDG.E.EL R8, desc[UR6][R20.64] ;  /* 0x0000000614088981 */ /* 0x000322000c2e1900 */
[----:B------:R-:W-:Y:S01]  /*08f0*/  PRMT R27, RZ, 0x7610, R27 ;  /* 0x00007610ff1b7816 */ /* 0x000fe2000000001b */
[----:B---3--:R-:W-:Y:S01]  /*0900*/  HFMA2.MMA R19, -RZ, RZ, 0, 0 ;  /* 0x00000000ff137435 */ /* 0x008fe200000001ff */
[C---:B------:R-:W-:Y:S01]  /*0910*/  IMAD.WIDE R12, R24.reuse, 0x2, R12 ;  /* 0x00000002180c7825 */ /* 0x040fe200078e020c */
[----:B------:R-:W3:Y:S03]  /*0920*/  @!P1 LDG.E.EF.U16 R28, desc[UR6][R14.64] ;  /* 0x000000060e1c9981 */ /* 0x000ee6000c0e1500 */
[----:B------:R-:W-:Y:S01]  /*0930*/  IMAD.WIDE R10, R24, 0x2, R10 ;  /* 0x00000002180a7825 */ /* 0x000fe200078e020a */
[----:B------:R-:W5:Y:S03]  /*0940*/  @!P1 LDG.E.EF.U16 R26, desc[UR6][R12.64] ;  /* 0x000000060c1a9981 */ /* 0x000f66000c0e1500 */
[----:B------:R-:W-:Y:S01]  /*0950*/  IMAD.WIDE R16, R25, 0x4, R16 ;  /* 0x0000000419107825 */ /* 0x000fe200078e0210 */
[----:B------:R-:W5:Y:S04]  /*0960*/  @!P1 LDG.E.EF.U16 R27, desc[UR6][R10.64] ;  /* 0x000000060a1b9981 */ /* 0x000f68000c0e1500 */
[----:B------:R-:W5:Y:S01]  /*0970*/  @!P1 LDG.E.EL R19, desc[UR6][R16.64] ;  /* 0x0000000610139981 */ /* 0x000f62000c2e1900 */
[----:B------:R-:W-:-:S02]  /*0980*/  IADD3 R5, R5, 0x4, RZ ;  /* 0x0000000405057810 */ /* 0x000fc40007ffe0ff */
[----:B------:R-:W-:Y:S01]  /*0990*/  IADD3 R24, R24, 0x4000, RZ ;  /* 0x0000400018187810 */ /* 0x000fe20007ffe0ff */
[----:B--2---:R-:W-:Y:S02]  /*09a0*/  HADD2.F32 R18, -RZ, R23.H0_H0 ;  /* 0x20000017ff127230 */ /* 0x004fe40000004100 */
[----:B-1----:R-:W-:Y:S02]  /*09b0*/  HADD2.F32 R21, -RZ, R22.H0_H0 ;  /* 0x20000016ff157230 */ /* 0x002fe40000004100 */
[----:B------:R-:W-:-:S03]  /*09c0*/  HADD2.F32 R9, -RZ, R9.H0_H0 ;  /* 0x20000009ff097230 */ /* 0x000fc60000004100 */
[----:B------:R-:W-:Y:S02]  /*09d0*/  FADD R18, R18, R21 ;  /* 0x0000001512127221 */ /* 0x000fe40000000000 */
[----:B----4-:R-:W-:-:S04]  /*09e0*/  FMUL R8, R9, R8 ;  /* 0x0000000809087220 */ /* 0x010fc80000400000 */
[----:B------:R-:W-:Y:S01]  /*09f0*/  FFMA R8, R18, R8, R7 ;  /* 0x0000000812087223 */ /* 0x000fe20000000007 */
[----:B---3--:R-:W-:Y:S02]  /*0a00*/  HADD2.F32 R28, -RZ, R28.H0_H0 ;  /* 0x2000001cff1c7230 */ /* 0x008fe40000004100 */
[----:B-----5:R-:W-:Y:S02]  /*0a10*/  HADD2.F32 R9, -RZ, R26.H0_H0 ;  /* 0x2000001aff097230 */ /* 0x020fe40000004100 */
[----:B------:R-:W-:Y:S01]  /*0a20*/  FSEL R7, R8, R7, !P0 ;  /* 0x0000000708077208 */ /* 0x000fe20004000000 */
[----:B------:R-:W-:Y:S02]  /*0a30*/  HADD2.F32 R10, -RZ, R27.H0_H0 ;  /* 0x2000001bff0a7230 */ /* 0x000fe40000004100 */
[----:B------:R-:W-:-:S03]  /*0a40*/  FADD R8, R28, R9 ;  /* 0x000000091c087221 */ /* 0x000fc60000000000 */
[----:B------:R-:W-:Y:S01]  /*0a50*/  FMUL R9, R10, R19 ;  /* 0x000000130a097220 */ /* 0x000fe20000400000 */
[----:B------:R-:W-:-:S03]  /*0a60*/  PLOP3.LUT P0, PT, PT, PT, PT, 0x8, 0x0 ;  /* 0x000000000000781c */ /* 0x000fc60003f0e170 */
[----:B------:R-:W-:-:S10]  /*0a70*/  @!P1 FFMA R7, R8, R9, R7 ;  /* 0x0000000908079223 */ /* 0x000fd40000000007 */
.L_x_3:
[----:B------:R-:W-:-:S13]  /*0a80*/  ISETP.LT.OR P0, PT, R5, R2, P0 ;  /* 0x000000020500720c */ /* 0x000fda0000701670 */
[----:B------:R-:W-:Y:S05]  /*0a90*/  @!P0 BRA `(.L_x_0) ;  /* 0x0000000000608947 */ /* 0x000fea0003800000 */
[----:B------:R-:W1:Y:S01]  /*0aa0*/  LDC.64 R10, c[0x0][0x210] ;  /* 0x00008400ff0a7b82 */ /* 0x000e620000000a00 */
[----:B------:R-:W-:Y:S02]  /*0ab0*/  IADD3 R17, R6, R5, RZ ;  /* 0x0000000506117210 */ /* 0x000fe40007ffe0ff */
[----:B------:R-:W-:Y:S02]  /*0ac0*/  PRMT R5, RZ, 0x7610, R5 ;  /* 0x00007610ff057816 */ /* 0x000fe40000000005 */
[----:B------:R-:W-:Y:S02]  /*0ad0*/  ISETP.GE.AND P0, PT, R17, R2, PT ;  /* 0x000000021100720c */ /* 0x000fe40003f06270 */
[----:B------:R-:W-:Y:S01]  /*0ae0*/  PRMT R2, RZ, 0x7610, R2 ;  /* 0x00007610ff027816 */ /* 0x000fe20000000002 */
[----:B------:R-:W2:Y:S01]  /*0af0*/  LDC.64 R14, c[0x0][0x218] ;  /* 0x00008600ff0e7b82 */ /* 0x000ea20000000a00 */
[----:B------:R-:W-:-:S07]  /*0b00*/  PRMT R6, RZ, 0x7610, R6 ;  /* 0x00007610ff067816 */ /* 0x000fce0000000006 */
[----:B------:R-:W3:Y:S08]  /*0b10*/  LDC.64 R12, c[0x0][0x220] ;  /* 0x00008800ff0c7b82 */ /* 0x000ef00000000a00 */
[----:B------:R-:W4:Y:S01]  /*0b20*/  LDC.64 R8, c[0x0][0x228] ;  /* 0x00008a00ff087b82 */ /* 0x000f220000000a00 */
[----:B-1----:R-:W-:Y:S01]  /*0b30*/  IMAD.WIDE R10, R24, 0x2, R10 ;  /* 0x00000002180a7825 */ /* 0x002fe200078e020a */
[----:B------:R-:W-:-:S04]  /*0b40*/  HFMA2.MMA R16, -RZ, RZ, 0, 0 ;  /* 0x00000000ff107435 */ /* 0x000fc800000001ff */
[----:B------:R-:W5:Y:S01]  /*0b50*/  @!P0 LDG.E.EF.U16 R2, desc[UR6][R10.64] ;  /* 0x000000060a028981 */ /* 0x000f62000c0e1500 */
[----:B--2---:R-:W-:-:S05]  /*0b60*/  IMAD.WIDE R14, R24, 0x2, R14 ;  /* 0x00000002180e7825 */ /* 0x004fca00078e020e */
[----:B------:R-:W2:Y:S01]  /*0b70*/  @!P0 LDG.E.EF.U16 R5, desc[UR6][R14.64] ;  /* 0x000000060e058981 */ /* 0x000ea2000c0e1500 */
[----:B---3--:R-:W-:-:S05]  /*0b80*/  IMAD.WIDE R12, R24, 0x2, R12 ;  /* 0x00000002180c7825 */ /* 0x008fca00078e020c */
[----:B------:R-:W3:Y:S01]  /*0b90*/  @!P0 LDG.E.EF.U16 R6, desc[UR6][R12.64] ;  /* 0x000000060c068981 */ /* 0x000ee2000c0e1500 */
[----:B----4-:R-:W-:-:S05]  /*0ba0*/  IMAD.WIDE R8, R17, 0x4, R8 ;  /* 0x0000000411087825 */ /* 0x010fca00078e0208 */
[----:B------:R-:W4:Y:S01]  /*0bb0*/  @!P0 LDG.E.EL R16, desc[UR6][R8.64] ;  /* 0x0000000608108981 */ /* 0x000f22000c2e1900 */
[----:B-----5:R-:W-:Y:S02]  /*0bc0*/  HADD2.F32 R2, -RZ, R2.H0_H0 ;  /* 0x20000002ff027230 */ /* 0x020fe40000004100 */
[----:B--2---:R-:W-:Y:S02]  /*0bd0*/  HADD2.F32 R5, -RZ, R5.H0_H0 ;  /* 0x20000005ff057230 */ /* 0x004fe40000004100 */
[----:B---3--:R-:W-:-:S03]  /*0be0*/  HADD2.F32 R17, -RZ, R6.H0_H0 ;  /* 0x20000006ff117230 */ /* 0x008fc60000004100 */
[----:B------:R-:W-:Y:S02]  /*0bf0*/  FADD R2, R2, R5 ;  /* 0x0000000502027221 */ /* 0x000fe40000000000 */
[----:B----4-:R-:W-:-:S04]  /*0c00*/  FMUL R5, R17, R16 ;  /* 0x0000001011057220 */ /* 0x010fc80000400000 */
[----:B------:R-:W-:-:S07]  /*0c10*/  @!P0 FFMA R7, R2, R5, R7 ;  /* 0x0000000502078223 */ /* 0x000fce0000000007 */
.L_x_0:
[----:B------:R-:W1:Y:S01]  /*0c20*/  SHFL.BFLY PT, R2, R7, 0x2, 0x1f ;  /* 0x0c401f0007027f89 */ /* 0x000e6200000e0000 */
[----:B------:R-:W2:Y:S01]  /*0c30*/  S2UR UR5, SR_CgaCtaId ;  /* 0x00000000000579c3 */ /* 0x000ea20000008800 */
[----:B------:R-:W-:Y:S01]  /*0c40*/  UMOV UR4, 0x400 ;  /* 0x0000040000047882 */ /* 0x000fe20000000000 */
[----:B------:R-:W-:Y:S01]  /*0c50*/  LOP3.LUT P0, RZ, R0, 0x38, RZ, 0xc0, !PT ;  /* 0x0000003800ff7812 */ /* 0x000fe2000780c0ff */
[----:B-1----:R-:W-:Y:S01]  /*0c60*/  FADD R5, R2, R7 ;  /* 0x0000000702057221 */ /* 0x002fe20000000000 */
[----:B--2---:R-:W-:-:S04]  /*0c70*/  UPRMT UR4, UR5, 0x654, UR4 ;  /* 0x0000065405047896 */ /* 0x004fc80008000004 */
[----:B------:R-:W1:Y:S02]  /*0c80*/  SHFL.BFLY PT, R2, R5, 0x1, 0x1f ;  /* 0x0c201f0005027f89 */ /* 0x000e6400000e0000 */
[----:B------:R-:W-:Y:S01]  /*0c90*/  LEA R9, R4, UR4, 0x2 ;  /* 0x0000000404097c11 */ /* 0x000fe2000f8e10ff */
[----:B-1----:R-:W-:Y:S01]  /*0ca0*/  FADD R6, R5, R2 ;  /* 0x0000000205067221 */ /* 0x002fe20000000000 */
[----:B------:R-:W-:-:S04]  /*0cb0*/  LOP3.LUT R2, R0, 0x7, RZ, 0xc0, !PT ;  /* 0x0000000700027812 */ /* 0x000fc800078ec0ff */
[----:B------:R1:W-:Y:S01]  /*0cc0*/  STS [R9], R6 ;  /* 0x0000000609007388 */ /* 0x0003e20000000800 */
[----:B------:R-:W-:Y:S01]  /*0cd0*/  LEA R8, R2, UR4, 0x2 ;  /* 0x0000000402087c11 */ /* 0x000fe2000f8e10ff */
[----:B------:R-:W-:Y:S06]  /*0ce0*/  BAR.SYNC.DEFER_BLOCKING 0x0 ;  /* 0x0000000000007b1d */ /* 0x000fec0000010000 */
[----:B-1----:R-:W-:Y:S05]  /*0cf0*/  @P0 EXIT ;  /* 0x000000000000094d */ /* 0x002fea0003800000 */
[----:B------:R-:W0:Y:S01]  /*0d00*/  LDS R8, [R8] ;  /* 0x0000000008087984 */ /* 0x000e220000000800 */
[----:B------:R-:W1:Y:S01]  /*0d10*/  LDC.64 R4, c[0x0][0x230] ;  /* 0x00008c00ff047b82 */ /* 0x000e620000000a00 */
[----:B------:R-:W-:-:S05]  /*0d20*/  LOP3.LUT R3, R3, 0x7, R0, 0xf8, !PT ;  /* 0x0000000703037812 */ /* 0x000fca00078ef800 */
[----:B-1----:R-:W-:Y:S01]  /*0d30*/  IMAD.WIDE R2, R3, 0x2, R4 ;  /* 0x0000000203027825 */ /* 0x002fe200078e0204 */
[----:B0-----:R-:W-:-:S05]  /*0d40*/  F2FP.F16.F32.PACK_AB R0, RZ, R8 ;  /* 0x00000008ff00723e */ /* 0x001fca00000000ff */
[----:B------:R-:W-:Y:S01]  /*0d50*/  STG.E.U16 desc[UR6][R2.64], R0 ;  /* 0x0000000002007986 */ /* 0x000fe2000c101506 */
[----:B------:R-:W-:Y:S05]  /*0d60*/  EXIT ;  /* 0x000000000000794d */ /* 0x000fea0003800000 */
.L_x_4:
[----:B------:R-:W-:-:S00]  /*0d70*/  BRA `(.L_x_4) ;  /* 0xfffffffc00fc7947 */ /* 0x000fc0000383ffff */
[----:B------:R-:W-:-:S00]  /*0d80*/  NOP ;  /* 0x0000000000007918 */ /* 0x000fc00000000000 */
[----:B------:R-:W-:-:S00]  /*0d90*/  NOP ;  /* 0x0000000000007918 */ /* 0x000fc00000000000 */
[----:B------:R-:W-:-:S00]  /*0da0*/  NOP ;  /* 0x0000000000007918 */ /* 0x000fc00000000000 */
[----:B------:R-:W-:-:S00]  /*0db0*/  NOP ;  /* 0x0000000000007918 */ /* 0x000fc00000000000 */
[----:B------:R-:W-:-:S00]  /*0dc0*/  NOP ;  /* 0x0000000000007918 */ /* 0x000fc00000000000 */
[----:B------:R-:W-:-:S00]  /*0dd0*/  NOP ;  /* 0x0000000000007918 */ /* 0x000fc00000000000 */
[----:B------:R-:W-:-:S00]  /*0de0*/  NOP ;  /* 0x0000000000007918 */ /* 0x000fc00000000000 */
[----:B------:R-:W-:-:S00]  /*0df0*/  NOP ;  /* 0x0000000000007918 */ /* 0x000fc00000000000 */
.L_x_5:


//--------------------- .nv.shared.triton_red_fused__to_copy_add_mul_sum_5 --------------------------
	.section	.nv.shared.triton_red_fused__to_copy_add_mul_sum_5,"aw",@nobits
	.sectionflags	@""
	.align	16
	.zero		1024


//--------------------- .nv.constant0.triton_red_fused__to_copy_add_mul_sum_5 --------------------------
	.section	.nv.constant0.triton_red_fused__to_copy_add_mul_sum_5,"a",@progbits
	.sectionflags	@""
	.align	4
.nv.constant0.triton_red_fused__to_copy_add_mul_sum_5:
	.zero		584
